//
// Generated by NVIDIA NVVM Compiler
//
// Compiler Build ID: CL-36424714
// Cuda compilation tools, release 13.0, V13.0.88
// Based on NVVM 20.0.0
//

.version 9.0
.target sm_100
.address_size 64

	// .globl	_Z11part_a_cudaPiS_i
// _ZZ11part_b_cudaPiS_iE4temp has been demoted

.visible .entry _Z11part_a_cudaPiS_i(
	.param .u64 .ptr .align 1 _Z11part_a_cudaPiS_i_param_0,
	.param .u64 .ptr .align 1 _Z11part_a_cudaPiS_i_param_1,
	.param .u32 _Z11part_a_cudaPiS_i_param_2
)
{
	.reg .pred 	%p<2>;
	.reg .b32 	%r<12>;
	.reg .b64 	%rd<9>;

	ld.param.u64 	%rd1, [_Z11part_a_cudaPiS_i_param_0];
	ld.param.u64 	%rd2, [_Z11part_a_cudaPiS_i_param_1];
	ld.param.u32 	%r2, [_Z11part_a_cudaPiS_i_param_2];
	mov.u32 	%r3, %tid.x;
	mov.u32 	%r4, %ctaid.x;
	shl.b32 	%r5, %r4, 6;
	add.s32 	%r1, %r5, %r3;
	setp.ge.s32 	%p1, %r1, %r2;
	@%p1 bra 	$L__BB0_2;
	cvta.to.global.u64 	%rd3, %rd1;
	cvta.to.global.u64 	%rd4, %rd2;
	mul.wide.s32 	%rd5, %r1, 4;
	add.s64 	%rd6, %rd3, %rd5;
	ld.global.u32 	%r6, [%rd6];
	mul.hi.s32 	%r7, %r6, 1374389535;
	shr.u32 	%r8, %r7, 31;
	shr.s32 	%r9, %r7, 5;
	add.s32 	%r10, %r9, %r8;
	mul.wide.s32 	%rd7, %r10, 4;
	add.s64 	%rd8, %rd4, %rd7;
	atom.global.add.u32 	%r11, [%rd8], 1;
$L__BB0_2:
	ret;

}
	// .globl	_Z11part_b_cudaPiS_i
.visible .entry _Z11part_b_cudaPiS_i(
	.param .u64 .ptr .align 1 _Z11part_b_cudaPiS_i_param_0,
	.param .u64 .ptr .align 1 _Z11part_b_cudaPiS_i_param_1,
	.param .u32 _Z11part_b_cudaPiS_i_param_2
)
{
	.reg .pred 	%p<3>;
	.reg .b32 	%r<35>;
	.reg .b64 	%rd<7>;
	// demoted variable
	.shared .align 4 .b8 _ZZ11part_b_cudaPiS_iE4temp[40];
	ld.param.u64 	%rd1, [_Z11part_b_cudaPiS_i_param_0];
	ld.param.u64 	%rd2, [_Z11part_b_cudaPiS_i_param_1];
	ld.param.u32 	%r3, [_Z11part_b_cudaPiS_i_param_2];
	mov.u32 	%r1, %tid.x;
	mov.u32 	%r4, %ctaid.x;
	shl.b32 	%r5, %r4, 6;
	add.s32 	%r2, %r5, %r1;
	setp.ge.s32 	%p1, %r2, %r3;
	@%p1 bra 	$L__BB1_2;
	cvta.to.global.u64 	%rd3, %rd1;
	mul.wide.s32 	%rd4, %r2, 4;
	add.s64 	%rd5, %rd3, %rd4;
	ld.global.u32 	%r6, [%rd5];
	mul.hi.s32 	%r7, %r6, 1374389535;
	shr.u32 	%r8, %r7, 31;
	shr.s32 	%r9, %r7, 5;
	add.s32 	%r10, %r9, %r8;
	shl.b32 	%r11, %r10, 2;
	mov.u32 	%r12, _ZZ11part_b_cudaPiS_iE4temp;
	add.s32 	%r13, %r12, %r11;
	atom.shared.add.u32 	%r14, [%r13], 1;
$L__BB1_2:
	bar.sync 	0;
	setp.ne.s32 	%p2, %r1, 0;
	@%p2 bra 	$L__BB1_4;
	cvta.to.global.u64 	%rd6, %rd2;
	ld.shared.u32 	%r15, [_ZZ11part_b_cudaPiS_iE4temp];
	atom.global.add.u32 	%r16, [%rd6], %r15;
	ld.shared.u32 	%r17, [_ZZ11part_b_cudaPiS_iE4temp+4];
	atom.global.add.u32 	%r18, [%rd6+4], %r17;
	ld.shared.u32 	%r19, [_ZZ11part_b_cudaPiS_iE4temp+8];
	atom.global.add.u32 	%r20, [%rd6+8], %r19;
	ld.shared.u32 	%r21, [_ZZ11part_b_cudaPiS_iE4temp+12];
	atom.global.add.u32 	%r22, [%rd6+12], %r21;
	ld.shared.u32 	%r23, [_ZZ11part_b_cudaPiS_iE4temp+16];
	atom.global.add.u32 	%r24, [%rd6+16], %r23;
	ld.shared.u32 	%r25, [_ZZ11part_b_cudaPiS_iE4temp+20];
	atom.global.add.u32 	%r26, [%rd6+20], %r25;
	ld.shared.u32 	%r27, [_ZZ11part_b_cudaPiS_iE4temp+24];
	atom.global.add.u32 	%r28, [%rd6+24], %r27;
	ld.shared.u32 	%r29, [_ZZ11part_b_cudaPiS_iE4temp+28];
	atom.global.add.u32 	%r30, [%rd6+28], %r29;
	ld.shared.u32 	%r31, [_ZZ11part_b_cudaPiS_iE4temp+32];
	atom.global.add.u32 	%r32, [%rd6+32], %r31;
	ld.shared.u32 	%r33, [_ZZ11part_b_cudaPiS_iE4temp+36];
	atom.global.add.u32 	%r34, [%rd6+36], %r33;
$L__BB1_4:
	ret;

}
	// .globl	_Z11part_c_cudaPiS_
.visible .entry _Z11part_c_cudaPiS_(
	.param .u64 .ptr .align 1 _Z11part_c_cudaPiS__param_0,
	.param .u64 .ptr .align 1 _Z11part_c_cudaPiS__param_1
)
{
	.reg .pred 	%p<5>;
	.reg .b32 	%r<33>;
	.reg .b64 	%rd<16>;

	ld.param.u64 	%rd9, [_Z11part_c_cudaPiS__param_0];
	ld.param.u64 	%rd10, [_Z11part_c_cudaPiS__param_1];
	cvta.to.global.u64 	%rd1, %rd9;
	cvta.to.global.u64 	%rd11, %rd10;
	mov.u32 	%r17, %tid.x;
	mul.wide.u32 	%rd12, %r17, 4;
	add.s64 	%rd2, %rd11, %rd12;
	mov.b32 	%r29, 0;
	st.global.u32 	[%rd2], %r29;
	add.s32 	%r1, %r17, 1;
	and.b32  	%r2, %r1, 3;
	setp.lt.u32 	%p1, %r17, 3;
	mov.u32 	%r30, %r29;
	@%p1 bra 	$L__BB2_3;
	and.b32  	%r30, %r1, 2044;
	neg.s32 	%r27, %r30;
	add.s64 	%rd14, %rd1, 8;
	mov.b32 	%r29, 0;
$L__BB2_2:
	ld.global.u32 	%r19, [%rd14+-8];
	add.s32 	%r20, %r29, %r19;
	st.global.u32 	[%rd2], %r20;
	ld.global.u32 	%r21, [%rd14+-4];
	add.s32 	%r22, %r20, %r21;
	st.global.u32 	[%rd2], %r22;
	ld.global.u32 	%r23, [%rd14];
	add.s32 	%r24, %r22, %r23;
	st.global.u32 	[%rd2], %r24;
	ld.global.u32 	%r25, [%rd14+4];
	add.s32 	%r29, %r24, %r25;
	st.global.u32 	[%rd2], %r29;
	add.s32 	%r27, %r27, 4;
	add.s64 	%rd14, %rd14, 16;
	setp.ne.s32 	%p2, %r27, 0;
	@%p2 bra 	$L__BB2_2;
$L__BB2_3:
	setp.eq.s32 	%p3, %r2, 0;
	@%p3 bra 	$L__BB2_6;
	mul.wide.u32 	%rd13, %r30, 4;
	add.s64 	%rd15, %rd1, %rd13;
	neg.s32 	%r31, %r2;
$L__BB2_5:
	.pragma "nounroll";
	ld.global.u32 	%r26, [%rd15];
	add.s32 	%r29, %r29, %r26;
	st.global.u32 	[%rd2], %r29;
	add.s64 	%rd15, %rd15, 4;
	add.s32 	%r31, %r31, 1;
	setp.ne.s32 	%p4, %r31, 0;
	@%p4 bra 	$L__BB2_5;
$L__BB2_6:
	ret;

}


// ===== COMPILED SASS (sm_100) =====

	.target	sm_100

	.elftype	@"ET_EXEC"


//--------------------- .note.nv.tkinfo           --------------------------
	.section	.note.nv.tkinfo,"",@"SHT_NOTE"
	.sectionflags	@"SHF_NOTE_NV_TKINFO"
	.tkinfo
        /*0018*/ 	.word	0x00000002
        /*0030*/ 	.string	""
        /*0030*/ 	.string	"ptxas"
        /*0030*/ 	.string	"Cuda compilation tools, release 13.0, V13.0.88"
        /*0030*/ 	.string	"Build cuda_13.0.r13.0/compiler.36424714_0"
        /*0030*/ 	.string	"-arch sm_100 -m 64 "



//--------------------- .note.nv.cuinfo           --------------------------
	.section	.note.nv.cuinfo,"",@"SHT_NOTE"
	.sectionflags	@"SHF_NOTE_NV_CUINFO"
        /*0018*/ 	.short	0x0002
        /*001a*/ 	.short	0x0064
        /*001c*/ 	.short	0x0082
	.zero		2


//--------------------- .nv.info                  --------------------------
	.section	.nv.info,"",@"SHT_CUDA_INFO"
	.align	4


	//----- nvinfo : EIATTR_REGCOUNT
	.align		4
        /*0000*/ 	.byte	0x04, 0x2f
        /*0002*/ 	.short	(.L_1 - .L_0)
	.align		4
.L_0:
        /*0004*/ 	.word	index@(_Z11part_a_cudaPiS_i)
        /*0008*/ 	.word	0x0000000c


	//----- nvinfo : EIATTR_FRAME_SIZE
	.align		4
.L_1:
        /*000c*/ 	.byte	0x04, 0x11
        /*000e*/ 	.short	(.L_3 - .L_2)
	.align		4
.L_2:
        /*0010*/ 	.word	index@(_Z11part_a_cudaPiS_i)
        /*0014*/ 	.word	0x00000000


	//----- nvinfo : EIATTR_REGCOUNT
	.align		4
.L_3:
        /*0018*/ 	.byte	0x04, 0x2f
        /*001a*/ 	.short	(.L_5 - .L_4)
	.align		4
.L_4:
        /*001c*/ 	.word	index@(_Z11part_b_cudaPiS_i)
        /*0020*/ 	.word	0x00000012


	//----- nvinfo : EIATTR_FRAME_SIZE
	.align		4
.L_5:
        /*0024*/ 	.byte	0x04, 0x11
        /*0026*/ 	.short	(.L_7 - .L_6)
	.align		4
.L_6:
        /*0028*/ 	.word	index@(_Z11part_b_cudaPiS_i)
        /*002c*/ 	.word	0x00000000


	//----- nvinfo : EIATTR_REGCOUNT
	.align		4
.L_7:
        /*0030*/ 	.byte	0x04, 0x2f
        /*0032*/ 	.short	(.L_9 - .L_8)
	.align		4
.L_8:
        /*0034*/ 	.word	index@(_Z11part_c_cudaPiS_)
        /*0038*/ 	.word	0x00000012


	//----- nvinfo : EIATTR_FRAME_SIZE
	.align		4
.L_9:
        /*003c*/ 	.byte	0x04, 0x11
        /*003e*/ 	.short	(.L_11 - .L_10)
	.align		4
.L_10:
        /*0040*/ 	.word	index@(_Z11part_c_cudaPiS_)
        /*0044*/ 	.word	0x00000000


	//----- nvinfo : EIATTR_MIN_STACK_SIZE
	.align		4
.L_11:
        /*0048*/ 	.byte	0x04, 0x12
        /*004a*/ 	.short	(.L_13 - .L_12)
	.align		4
.L_12:
        /*004c*/ 	.word	index@(_Z11part_c_cudaPiS_)
        /*0050*/ 	.word	0x00000000


	//----- nvinfo : EIATTR_MIN_STACK_SIZE
	.align		4
.L_13:
        /*0054*/ 	.byte	0x04, 0x12
        /*0056*/ 	.short	(.L_15 - .L_14)
	.align		4
.L_14:
        /*0058*/ 	.word	index@(_Z11part_b_cudaPiS_i)
        /*005c*/ 	.word	0x00000000


	//----- nvinfo : EIATTR_MIN_STACK_SIZE
	.align		4
.L_15:
        /*0060*/ 	.byte	0x04, 0x12
        /*0062*/ 	.short	(.L_17 - .L_16)
	.align		4
.L_16:
        /*0064*/ 	.word	index@(_Z11part_a_cudaPiS_i)
        /*0068*/ 	.word	0x00000000
.L_17:


//--------------------- .nv.compat                --------------------------
	.section	.nv.compat,"",@"SHT_CUDA_COMPAT_INFO"
	.align	4
        /*0000*/ 	.byte	0x02, 0x09, 0x00, 0x00, 0x02, 0x02, 0x01, 0x00, 0x02, 0x05, 0x05, 0x00, 0x03, 0x07, 0x01, 0x01
        /*0010*/ 	.byte	0x02, 0x03, 0x00, 0x00, 0x02, 0x06, 0x01, 0x00, 0x04, 0x0b, 0x08, 0x00, 0x09, 0x00, 0x00, 0x00
        /*0020*/ 	.byte	0x00, 0x00, 0x00, 0x00


//--------------------- .nv.info._Z11part_c_cudaPiS_ --------------------------
	.section	.nv.info._Z11part_c_cudaPiS_,"",@"SHT_CUDA_INFO"
	.sectionflags	@""
	.align	4


	//----- nvinfo : EIATTR_CUDA_API_VERSION
	.align		4
        /*0000*/ 	.byte	0x04, 0x37
        /*0002*/ 	.short	(.L_19 - .L_18)
.L_18:
        /*0004*/ 	.word	0x00000082


	//----- nvinfo : EIATTR_KPARAM_INFO
	.align		4
.L_19:
        /*0008*/ 	.byte	0x04, 0x17
        /*000a*/ 	.short	(.L_21 - .L_20)
.L_20:
        /*000c*/ 	.word	0x00000000
        /*0010*/ 	.short	0x0001
        /*0012*/ 	.short	0x0008
        /*0014*/ 	.byte	0x00, 0xf5, 0x21, 0x00


	//----- nvinfo : EIATTR_KPARAM_INFO
	.align		4
.L_21:
        /*0018*/ 	.byte	0x04, 0x17
        /*001a*/ 	.short	(.L_23 - .L_22)
.L_22:
        /*001c*/ 	.word	0x00000000
        /*0020*/ 	.short	0x0000
        /*0022*/ 	.short	0x0000
        /*0024*/ 	.byte	0x00, 0xf5, 0x21, 0x00


	//----- nvinfo : EIATTR_SPARSE_MMA_MASK
	.align		4
.L_23:
        /*0028*/ 	.byte	0x03, 0x50
        /*002a*/ 	.short	0x0000


	//----- nvinfo : EIATTR_MAXREG_COUNT
	.align		4
        /*002c*/ 	.byte	0x03, 0x1b
        /*002e*/ 	.short	0x00ff


	//----- nvinfo : EIATTR_MERCURY_ISA_VERSION
	.align		4
        /*0030*/ 	.byte	0x03, 0x5f
        /*0032*/ 	.short	0x0101


	//----- nvinfo : EIATTR_VRC_CTA_INIT_COUNT
	.align		4
        /*0034*/ 	.byte	0x02, 0x4a
	.zero		1
	.zero		1


	//----- nvinfo : EIATTR_EXIT_INSTR_OFFSETS
	.align		4
        /*0038*/ 	.byte	0x04, 0x1c
        /*003a*/ 	.short	(.L_25 - .L_24)


	//   ....[0]....
.L_24:
        /*003c*/ 	.word	0x000002a0


	//   ....[1]....
        /*0040*/ 	.word	0x00000360


	//----- nvinfo : EIATTR_CRS_STACK_SIZE
	.align		4
.L_25:
        /*0044*/ 	.byte	0x04, 0x1e
        /*0046*/ 	.short	(.L_27 - .L_26)
.L_26:
        /*0048*/ 	.word	0x00000000


	//----- nvinfo : EIATTR_CBANK_PARAM_SIZE
	.align		4
.L_27:
        /*004c*/ 	.byte	0x03, 0x19
        /*004e*/ 	.short	0x0010


	//----- nvinfo : EIATTR_PARAM_CBANK
	.align		4
        /*0050*/ 	.byte	0x04, 0x0a
        /*0052*/ 	.short	(.L_29 - .L_28)
	.align		4
.L_28:
        /*0054*/ 	.word	index@(.nv.constant0._Z11part_c_cudaPiS_)
        /*0058*/ 	.short	0x0380
        /*005a*/ 	.short	0x0010


	//----- nvinfo : EIATTR_SW_WAR
	.align		4
.L_29:
        /*005c*/ 	.byte	0x04, 0x36
        /*005e*/ 	.short	(.L_31 - .L_30)
.L_30:
        /*0060*/ 	.word	0x00000008
.L_31:


//--------------------- .nv.info._Z11part_b_cudaPiS_i --------------------------
	.section	.nv.info._Z11part_b_cudaPiS_i,"",@"SHT_CUDA_INFO"
	.sectionflags	@""
	.align	4


	//----- nvinfo : EIATTR_CUDA_API_VERSION
	.align		4
        /*0000*/ 	.byte	0x04, 0x37
        /*0002*/ 	.short	(.L_33 - .L_32)
.L_32:
        /*0004*/ 	.word	0x00000082


	//----- nvinfo : EIATTR_KPARAM_INFO
	.align		4
.L_33:
        /*0008*/ 	.byte	0x04, 0x17
        /*000a*/ 	.short	(.L_35 - .L_34)
.L_34:
        /*000c*/ 	.word	0x00000000
        /*0010*/ 	.short	0x0002
        /*0012*/ 	.short	0x0010
        /*0014*/ 	.byte	0x00, 0xf0, 0x11, 0x00


	//----- nvinfo : EIATTR_KPARAM_INFO
	.align		4
.L_35:
        /*0018*/ 	.byte	0x04, 0x17
        /*001a*/ 	.short	(.L_37 - .L_36)
.L_36:
        /*001c*/ 	.word	0x00000000
        /*0020*/ 	.short	0x0001
        /*0022*/ 	.short	0x0008
        /*0024*/ 	.byte	0x00, 0xf5, 0x21, 0x00


	//----- nvinfo : EIATTR_KPARAM_INFO
	.align		4
.L_37:
        /*0028*/ 	.byte	0x04, 0x17
        /*002a*/ 	.short	(.L_39 - .L_38)
.L_38:
        /*002c*/ 	.word	0x00000000
        /*0030*/ 	.short	0x0000
        /*0032*/ 	.short	0x0000
        /*0034*/ 	.byte	0x00, 0xf5, 0x21, 0x00


	//----- nvinfo : EIATTR_SPARSE_MMA_MASK
	.align		4
.L_39:
        /*0038*/ 	.byte	0x03, 0x50
        /*003a*/ 	.short	0x0000


	//----- nvinfo : EIATTR_MAXREG_COUNT
	.align		4
        /*003c*/ 	.byte	0x03, 0x1b
        /*003e*/ 	.short	0x00ff


	//----- nvinfo : EIATTR_NUM_BARRIERS
	.align		4
        /*0040*/ 	.byte	0x02, 0x4c
        /*0042*/ 	.byte	0x01
	.zero		1


	//----- nvinfo : EIATTR_MERCURY_ISA_VERSION
	.align		4
        /*0044*/ 	.byte	0x03, 0x5f
        /*0046*/ 	.short	0x0101


	//----- nvinfo : EIATTR_VRC_CTA_INIT_COUNT
	.align		4
        /*0048*/ 	.byte	0x02, 0x4a
	.zero		1
	.zero		1


	//----- nvinfo : EIATTR_EXIT_INSTR_OFFSETS
	.align		4
        /*004c*/ 	.byte	0x04, 0x1c
        /*004e*/ 	.short	(.L_41 - .L_40)


	//   ....[0]....
.L_40:
        /*0050*/ 	.word	0x00000170


	//   ....[1]....
        /*0054*/ 	.word	0x000002e0


	//----- nvinfo : EIATTR_CRS_STACK_SIZE
	.align		4
.L_41:
        /*0058*/ 	.byte	0x04, 0x1e
        /*005a*/ 	.short	(.L_43 - .L_42)
.L_42:
        /*005c*/ 	.word	0x00000000


	//----- nvinfo : EIATTR_CBANK_PARAM_SIZE
	.align		4
.L_43:
        /*0060*/ 	.byte	0x03, 0x19
        /*0062*/ 	.short	0x0014


	//----- nvinfo : EIATTR_PARAM_CBANK
	.align		4
        /*0064*/ 	.byte	0x04, 0x0a
        /*0066*/ 	.short	(.L_45 - .L_44)
	.align		4
.L_44:
        /*0068*/ 	.word	index@(.nv.constant0._Z11part_b_cudaPiS_i)
        /*006c*/ 	.short	0x0380
        /*006e*/ 	.short	0x0014


	//----- nvinfo : EIATTR_SW_WAR
	.align		4
.L_45:
        /*0070*/ 	.byte	0x04, 0x36
        /*0072*/ 	.short	(.L_47 - .L_46)
.L_46:
        /*0074*/ 	.word	0x00000008
.L_47:


//--------------------- .nv.info._Z11part_a_cudaPiS_i --------------------------
	.section	.nv.info._Z11part_a_cudaPiS_i,"",@"SHT_CUDA_INFO"
	.sectionflags	@""
	.align	4


	//----- nvinfo : EIATTR_CUDA_API_VERSION
	.align		4
        /*0000*/ 	.byte	0x04, 0x37
        /*0002*/ 	.short	(.L_49 - .L_48)
.L_48:
        /*0004*/ 	.word	0x00000082


	//----- nvinfo : EIATTR_KPARAM_INFO
	.align		4
.L_49:
        /*0008*/ 	.byte	0x04, 0x17
        /*000a*/ 	.short	(.L_51 - .L_50)
.L_50:
        /*000c*/ 	.word	0x00000000
        /*0010*/ 	.short	0x0002
        /*0012*/ 	.short	0x0010
        /*0014*/ 	.byte	0x00, 0xf0, 0x11, 0x00


	//----- nvinfo : EIATTR_KPARAM_INFO
	.align		4
.L_51:
        /*0018*/ 	.byte	0x04, 0x17
        /*001a*/ 	.short	(.L_53 - .L_52)
.L_52:
        /*001c*/ 	.word	0x00000000
        /*0020*/ 	.short	0x0001
        /*0022*/ 	.short	0x0008
        /*0024*/ 	.byte	0x00, 0xf5, 0x21, 0x00


	//----- nvinfo : EIATTR_KPARAM_INFO
	.align		4
.L_53:
        /*0028*/ 	.byte	0x04, 0x17
        /*002a*/ 	.short	(.L_55 - .L_54)
.L_54:
        /*002c*/ 	.word	0x00000000
        /*0030*/ 	.short	0x0000
        /*0032*/ 	.short	0x0000
        /*0034*/ 	.byte	0x00, 0xf5, 0x21, 0x00


	//----- nvinfo : EIATTR_SPARSE_MMA_MASK
	.align		4
.L_55:
        /*0038*/ 	.byte	0x03, 0x50
        /*003a*/ 	.short	0x0000


	//----- nvinfo : EIATTR_MAXREG_COUNT
	.align		4
        /*003c*/ 	.byte	0x03, 0x1b
        /*003e*/ 	.short	0x00ff


	//----- nvinfo : EIATTR_MERCURY_ISA_VERSION
	.align		4
        /*0040*/ 	.byte	0x03, 0x5f
        /*0042*/ 	.short	0x0101


	//----- nvinfo : EIATTR_VRC_CTA_INIT_COUNT
	.align		4
        /*0044*/ 	.byte	0x02, 0x4a
	.zero		1
	.zero		1


	//----- nvinfo : EIATTR_EXIT_INSTR_OFFSETS
	.align		4
        /*0048*/ 	.byte	0x04, 0x1c
        /*004a*/ 	.short	(.L_57 - .L_56)


	//   ....[0]....
.L_56:
        /*004c*/ 	.word	0x00000060


	//   ....[1]....
        /*0050*/ 	.word	0x00000120


	//----- nvinfo : EIATTR_CBANK_PARAM_SIZE
	.align		4
.L_57:
        /*0054*/ 	.byte	0x03, 0x19
        /*0056*/ 	.short	0x0014


	//----- nvinfo : EIATTR_PARAM_CBANK
	.align		4
        /*0058*/ 	.byte	0x04, 0x0a
        /*005a*/ 	.short	(.L_59 - .L_58)
	.align		4
.L_58:
        /*005c*/ 	.word	index@(.nv.constant0._Z11part_a_cudaPiS_i)
        /*0060*/ 	.short	0x0380
        /*0062*/ 	.short	0x0014


	//----- nvinfo : EIATTR_SW_WAR
	.align		4
.L_59:
        /*0064*/ 	.byte	0x04, 0x36
        /*0066*/ 	.short	(.L_61 - .L_60)
.L_60:
        /*0068*/ 	.word	0x00000008
.L_61:


//--------------------- .nv.callgraph             --------------------------
	.section	.nv.callgraph,"",@"SHT_CUDA_CALLGRAPH"
	.align	4
	.sectionentsize	8
	.align		4
        /*0000*/ 	.word	0x00000000
	.align		4
        /*0004*/ 	.word	0xffffffff
	.align		4
        /*0008*/ 	.word	0x00000000
	.align		4
        /*000c*/ 	.word	0xfffffffe
	.align		4
        /*0010*/ 	.word	0x00000000
	.align		4
        /*0014*/ 	.word	0xfffffffd
	.align		4
        /*0018*/ 	.word	0x00000000
	.align		4
        /*001c*/ 	.word	0xfffffffc


//--------------------- .text._Z11part_c_cudaPiS_ --------------------------
	.section	.text._Z11part_c_cudaPiS_,"ax",@progbits
	.align	128
        .global         _Z11part_c_cudaPiS_
        .type           _Z11part_c_cudaPiS_,@function
        .size           _Z11part_c_cudaPiS_,(.L_x_9 - _Z11part_c_cudaPiS_)
        .other          _Z11part_c_cudaPiS_,@"STO_CUDA_ENTRY STV_DEFAULT"
_Z11part_c_cudaPiS_:
.text._Z11part_c_cudaPiS_:
[----:B------:R-:W-:Y:S01]  /*0000*/  LDC R1, c[0x0][0x37c] ;  /* 0x0000df00ff017b82 */ /* 0x000fe20000000800 */
[----:B------:R-:W0:Y:S07]  /*0010*/  S2R R5, SR_TID.X ;  /* 0x0000000000057919 */ /* 0x000e2e0000002100 */
[----:B------:R-:W0:Y:S01]  /*0020*/  LDC.64 R2, c[0x0][0x388] ;  /* 0x0000e200ff027b82 */ /* 0x000e220000000a00 */
[----:B------:R-:W1:Y:S01]  /*0030*/  LDCU.64 UR6, c[0x0][0x358] ;  /* 0x00006b00ff0677ac */ /* 0x000e620008000a00 */
[----:B------:R-:W-:Y:S01]  /*0040*/  BSSY.RECONVERGENT B0, `(.L_x_0) ;  /* 0x0000025000007945 */ /* 0x000fe20003800200 */
[----:B------:R-:W-:-:S02]  /*0050*/  HFMA2 R9, -RZ, RZ, 0, 0 ;  /* 0x00000000ff097431 */ /* 0x000fc400000001ff */
[----:B------:R-:W-:Y:S02]  /*0060*/  IMAD.MOV.U32 R7, RZ, RZ, RZ ;  /* 0x000000ffff077224 */ /* 0x000fe400078e00ff */
[C---:B0-----:R-:W-:Y:S01]  /*0070*/  IMAD.WIDE.U32 R2, R5.reuse, 0x4, R2 ;  /* 0x0000000405027825 */ /* 0x041fe200078e0002 */
[----:B------:R-:W-:-:S03]  /*0080*/  ISETP.GE.U32.AND P1, PT, R5, 0x3, PT ;  /* 0x000000030500780c */ /* 0x000fc60003f26070 */
[----:B------:R-:W-:Y:S01]  /*0090*/  VIADD R0, R5, 0x1 ;  /* 0x0000000105007836 */ /* 0x000fe20000000000 */
[----:B-1----:R0:W-:Y:S04]  /*00a0*/  STG.E desc[UR6][R2.64], RZ ;  /* 0x000000ff02007986 */ /* 0x0021e8000c101906 */
[----:B------:R-:W-:-:S04]  /*00b0*/  LOP3.LUT R6, R0, 0x3, RZ, 0xc0, !PT ;  /* 0x0000000300067812 */ /* 0x000fc800078ec0ff */
[----:B------:R-:W-:Y:S01]  /*00c0*/  ISETP.NE.AND P0, PT, R6, RZ, PT ;  /* 0x000000ff0600720c */ /* 0x000fe20003f05270 */
[----:B------:R-:W-:-:S12]  /*00d0*/  @!P1 BRA `(.L_x_1) ;  /* 0x00000000006c9947 */ /* 0x000fd80003800000 */
[----:B------:R-:W1:Y:S01]  /*00e0*/  LDCU.64 UR4, c[0x0][0x380] ;  /* 0x00007000ff0477ac */ /* 0x000e620008000a00 */
[----:B------:R-:W-:Y:S01]  /*00f0*/  LOP3.LUT R9, R0, 0x7fc, RZ, 0xc0, !PT ;  /* 0x000007fc00097812 */ /* 0x000fe200078ec0ff */
[----:B------:R-:W-:-:S04]  /*0100*/  IMAD.MOV.U32 R7, RZ, RZ, RZ ;  /* 0x000000ffff077224 */ /* 0x000fc800078e00ff */
[----:B------:R-:W-:Y:S01]  /*0110*/  IMAD.MOV R0, RZ, RZ, -R9 ;  /* 0x000000ffff007224 */ /* 0x000fe200078e0a09 */
[----:B-1----:R-:W-:-:S04]  /*0120*/  UIADD3 UR4, UP0, UPT, UR4, 0x8, URZ ;  /* 0x0000000804047890 */ /* 0x002fc8000ff1e0ff */
[----:B------:R-:W-:Y:S02]  /*0130*/  UIADD3.X UR5, UPT, UPT, URZ, UR5, URZ, UP0, !UPT ;  /* 0x00000005ff057290 */ /* 0x000fe400087fe4ff */
[----:B------:R-:W-:-:S04]  /*0140*/  MOV R8, UR4 ;  /* 0x0000000400087c02 */ /* 0x000fc80008000f00 */
[----:B------:R-:W-:-:S07]  /*0150*/  IMAD.U32 R11, RZ, RZ, UR5 ;  /* 0x00000005ff0b7e24 */ /* 0x000fce000f8e00ff */
.L_x_2:
[----:B------:R-:W-:Y:S01]  /*0160*/  IMAD.MOV.U32 R4, RZ, RZ, R8 ;  /* 0x000000ffff047224 */ /* 0x000fe200078e0008 */
[----:B------:R-:W-:-:S05]  /*0170*/  MOV R5, R11 ;  /* 0x0000000b00057202 */ /* 0x000fca0000000f00 */
[----:B--2---:R-:W2:Y:S02]  /*0180*/  LDG.E R8, desc[UR6][R4.64+-0x8] ;  /* 0xfffff80604087981 */ /* 0x004ea4000c1e1900 */
[----:B--2---:R-:W-:-:S05]  /*0190*/  IMAD.IADD R11, R8, 0x1, R7 ;  /* 0x00000001080b7824 */ /* 0x004fca00078e0207 */
[----:B------:R1:W-:Y:S04]  /*01a0*/  STG.E desc[UR6][R2.64], R11 ;  /* 0x0000000b02007986 */ /* 0x0003e8000c101906 */
[----:B------:R-:W2:Y:S02]  /*01b0*/  LDG.E R8, desc[UR6][R4.64+-0x4] ;  /* 0xfffffc0604087981 */ /* 0x000ea4000c1e1900 */
[----:B--2---:R-:W-:-:S05]  /*01c0*/  IADD3 R13, PT, PT, R11, R8, RZ ;  /* 0x000000080b0d7210 */ /* 0x004fca0007ffe0ff */
[----:B------:R2:W-:Y:S04]  /*01d0*/  STG.E desc[UR6][R2.64], R13 ;  /* 0x0000000d02007986 */ /* 0x0005e8000c101906 */
[----:B------:R-:W3:Y:S02]  /*01e0*/  LDG.E R8, desc[UR6][R4.64] ;  /* 0x0000000604087981 */ /* 0x000ee4000c1e1900 */
[----:B---3--:R-:W-:-:S05]  /*01f0*/  IMAD.IADD R15, R13, 0x1, R8 ;  /* 0x000000010d0f7824 */ /* 0x008fca00078e0208 */
[----:B------:R2:W-:Y:S04]  /*0200*/  STG.E desc[UR6][R2.64], R15 ;  /* 0x0000000f02007986 */ /* 0x0005e8000c101906 */
[----:B------:R-:W3:Y:S01]  /*0210*/  LDG.E R8, desc[UR6][R4.64+0x4] ;  /* 0x0000040604087981 */ /* 0x000ee2000c1e1900 */
[----:B------:R-:W-:-:S05]  /*0220*/  VIADD R0, R0, 0x4 ;  /* 0x0000000400007836 */ /* 0x000fca0000000000 */
[----:B------:R-:W-:Y:S02]  /*0230*/  ISETP.NE.AND P1, PT, R0, RZ, PT ;  /* 0x000000ff0000720c */ /* 0x000fe40003f25270 */
[----:B---3--:R-:W-:Y:S02]  /*0240*/  IADD3 R7, PT, PT, R15, R8, RZ ;  /* 0x000000080f077210 */ /* 0x008fe40007ffe0ff */
[----:B------:R-:W-:-:S03]  /*0250*/  IADD3 R8, P2, PT, R4, 0x10, RZ ;  /* 0x0000001004087810 */ /* 0x000fc60007f5e0ff */
[----:B------:R2:W-:Y:S01]  /*0260*/  STG.E desc[UR6][R2.64], R7 ;  /* 0x0000000702007986 */ /* 0x0005e2000c101906 */
[----:B-1----:R-:W-:-:S05]  /*0270*/  IADD3.X R11, PT, PT, RZ, R5, RZ, P2, !PT ;  /* 0x00000005ff0b7210 */ /* 0x002fca00017fe4ff */
[----:B------:R-:W-:Y:S05]  /*0280*/  @P1 BRA `(.L_x_2) ;  /* 0xfffffffc00b41947 */ /* 0x000fea000383ffff */
.L_x_1:
[----:B------:R-:W-:Y:S05]  /*0290*/  BSYNC.RECONVERGENT B0 ;  /* 0x0000000000007941 */ /* 0x000fea0003800200 */
.L_x_0:
[----:B------:R-:W-:Y:S05]  /*02a0*/  @!P0 EXIT ;  /* 0x000000000000894d */ /* 0x000fea0003800000 */
[----:B------:R-:W1:Y:S01]  /*02b0*/  LDC.64 R4, c[0x0][0x380] ;  /* 0x0000e000ff047b82 */ /* 0x000e620000000a00 */
[----:B------:R-:W-:Y:S02]  /*02c0*/  IMAD.MOV R6, RZ, RZ, -R6 ;  /* 0x000000ffff067224 */ /* 0x000fe400078e0a06 */
[----:B-1----:R-:W-:-:S07]  /*02d0*/  IMAD.WIDE.U32 R4, R9, 0x4, R4 ;  /* 0x0000000409047825 */ /* 0x002fce00078e0004 */
.L_x_3:
[----:B-1----:R1:W2:Y:S01]  /*02e0*/  LDG.E R0, desc[UR6][R4.64] ;  /* 0x0000000604007981 */ /* 0x0022a2000c1e1900 */
[----:B------:R-:W-:-:S05]  /*02f0*/  VIADD R6, R6, 0x1 ;  /* 0x0000000106067836 */ /* 0x000fca0000000000 */
[----:B------:R-:W-:Y:S02]  /*0300*/  ISETP.NE.AND P0, PT, R6, RZ, PT ;  /* 0x000000ff0600720c */ /* 0x000fe40003f05270 */
[----:B-1----:R-:W-:-:S04]  /*0310*/  IADD3 R4, P1, PT, R4, 0x4, RZ ;  /* 0x0000000404047810 */ /* 0x002fc80007f3e0ff */
[----:B------:R-:W-:Y:S02]  /*0320*/  IADD3.X R5, PT, PT, RZ, R5, RZ, P1, !PT ;  /* 0x00000005ff057210 */ /* 0x000fe40000ffe4ff */
[----:B--2---:R-:W-:-:S05]  /*0330*/  IADD3 R7, PT, PT, R0, R7, RZ ;  /* 0x0000000700077210 */ /* 0x004fca0007ffe0ff */
[----:B------:R1:W-:Y:S01]  /*0340*/  STG.E desc[UR6][R2.64], R7 ;  /* 0x0000000702007986 */ /* 0x0003e2000c101906 */
[----:B------:R-:W-:Y:S05]  /*0350*/  @P0 BRA `(.L_x_3) ;  /* 0xfffffffc00e00947 */ /* 0x000fea000383ffff */
[----:B------:R-:W-:Y:S05]  /*0360*/  EXIT ;  /* 0x000000000000794d */ /* 0x000fea0003800000 */
.L_x_4:
[----:B------:R-:W-:-:S00]  /*0370*/  BRA `(.L_x_4) ;  /* 0xfffffffc00fc7947 */ /* 0x000fc0000383ffff */
[----:B------:R-:W-:-:S00]  /*0380*/  NOP ;  /* 0x0000000000007918 */ /* 0x000fc00000000000 */
[----:B------:R-:W-:-:S00]  /*0390*/  NOP ;  /* 0x0000000000007918 */ /* 0x000fc00000000000 */
[----:B------:R-:W-:-:S00]  /*03a0*/  NOP ;  /* 0x0000000000007918 */ /* 0x000fc00000000000 */
[----:B------:R-:W-:-:S00]  /*03b0*/  NOP ;  /* 0x0000000000007918 */ /* 0x000fc00000000000 */
[----:B------:R-:W-:-:S00]  /*03c0*/  NOP ;  /* 0x0000000000007918 */ /* 0x000fc00000000000 */
[----:B------:R-:W-:-:S00]  /*03d0*/  NOP ;  /* 0x0000000000007918 */ /* 0x000fc00000000000 */
[----:B------:R-:W-:-:S00]  /*03e0*/  NOP ;  /* 0x0000000000007918 */ /* 0x000fc00000000000 */
[----:B------:R-:W-:-:S00]  /*03f0*/  NOP ;  /* 0x0000000000007918 */ /* 0x000fc00000000000 */
.L_x_9:


//--------------------- .text._Z11part_b_cudaPiS_i --------------------------
	.section	.text._Z11part_b_cudaPiS_i,"ax",@progbits
	.align	128
        .global         _Z11part_b_cudaPiS_i
        .type           _Z11part_b_cudaPiS_i,@function
        .size           _Z11part_b_cudaPiS_i,(.L_x_10 - _Z11part_b_cudaPiS_i)
        .other          _Z11part_b_cudaPiS_i,@"STO_CUDA_ENTRY STV_DEFAULT"
_Z11part_b_cudaPiS_i:
.text._Z11part_b_cudaPiS_i:
[----:B------:R-:W-:Y:S01]  /*0000*/  LDC R1, c[0x0][0x37c] ;  /* 0x0000df00ff017b82 */ /* 0x000fe20000000800 */
[----:B------:R-:W0:Y:S01]  /*0010*/  S2R R0, SR_TID.X ;  /* 0x0000000000007919 */ /* 0x000e220000002100 */
[----:B------:R-:W1:Y:S01]  /*0020*/  LDCU UR4, c[0x0][0x390] ;  /* 0x00007200ff0477ac */ /* 0x000e620008000800 */
[----:B------:R-:W-:Y:S01]  /*0030*/  BSSY.RECONVERGENT B0, `(.L_x_5) ;  /* 0x0000012000007945 */ /* 0x000fe20003800200 */
[----:B------:R-:W2:Y:S01]  /*0040*/  S2R R5, SR_CTAID.X ;  /* 0x0000000000057919 */ /* 0x000ea20000002500 */
[----:B------:R-:W3:Y:S01]  /*0050*/  LDCU.64 UR8, c[0x0][0x358] ;  /* 0x00006b00ff0877ac */ /* 0x000ee20008000a00 */
[----:B0-----:R-:W-:Y:S01]  /*0060*/  ISETP.NE.AND P1, PT, R0, RZ, PT ;  /* 0x000000ff0000720c */ /* 0x001fe20003f25270 */
[----:B--2---:R-:W-:-:S05]  /*0070*/  IMAD R5, R5, 0x40, R0 ;  /* 0x0000004005057824 */ /* 0x004fca00078e0200 */
[----:B-1----:R-:W-:-:S13]  /*0080*/  ISETP.GE.AND P0, PT, R5, UR4, PT ;  /* 0x0000000405007c0c */ /* 0x002fda000bf06270 */
[----:B---3--:R-:W-:Y:S05]  /*0090*/  @P0 BRA `(.L_x_6) ;  /* 0x00000000002c0947 */ /* 0x008fea0003800000 */
[----:B------:R-:W0:Y:S02]  /*00a0*/  LDC.64 R2, c[0x0][0x380] ;  /* 0x0000e000ff027b82 */ /* 0x000e240000000a00 */
[----:B0-----:R-:W-:-:S06]  /*00b0*/  IMAD.WIDE R2, R5, 0x4, R2 ;  /* 0x0000000405027825 */ /* 0x001fcc00078e0202 */
[----:B------:R-:W2:Y:S01]  /*00c0*/  LDG.E R2, desc[UR8][R2.64] ;  /* 0x0000000802027981 */ /* 0x000ea2000c1e1900 */
[----:B------:R-:W0:Y:S01]  /*00d0*/  S2UR UR5, SR_CgaCtaId ;  /* 0x00000000000579c3 */ /* 0x000e220000008800 */
[----:B------:R-:W-:Y:S02]  /*00e0*/  UMOV UR4, 0x400 ;  /* 0x0000040000047882 */ /* 0x000fe40000000000 */
[----:B0-----:R-:W-:Y:S01]  /*00f0*/  ULEA UR4, UR5, UR4, 0x18 ;  /* 0x0000000405047291 */ /* 0x001fe2000f8ec0ff */
[----:B--2---:R-:W-:-:S05]  /*0100*/  IMAD.HI R0, R2, 0x51eb851f, RZ ;  /* 0x51eb851f02007827 */ /* 0x004fca00078e02ff */
[----:B------:R-:W-:-:S04]  /*0110*/  SHF.R.U32.HI R5, RZ, 0x1f, R0 ;  /* 0x0000001fff057819 */ /* 0x000fc80000011600 */
[----:B------:R-:W-:-:S04]  /*0120*/  LEA.HI.SX32 R5, R0, R5, 0x1b ;  /* 0x0000000500057211 */ /* 0x000fc800078fdaff */
[----:B------:R-:W-:-:S05]  /*0130*/  LEA R5, R5, UR4, 0x2 ;  /* 0x0000000405057c11 */ /* 0x000fca000f8e10ff */
[----:B------:R0:W-:Y:S02]  /*0140*/  ATOMS.POPC.INC.32 RZ, [R5+URZ] ;  /* 0x0000000005ff7f8c */ /* 0x0001e4000d8000ff */
.L_x_6:
[----:B------:R-:W-:Y:S05]  /*0150*/  BSYNC.RECONVERGENT B0 ;  /* 0x0000000000007941 */ /* 0x000fea0003800200 */
.L_x_5:
[----:B------:R-:W-:Y:S06]  /*0160*/  BAR.SYNC.DEFER_BLOCKING 0x0 ;  /* 0x0000000000007b1d */ /* 0x000fec0000010000 */
[----:B------:R-:W-:Y:S05]  /*0170*/  @P1 EXIT ;  /* 0x000000000000194d */ /* 0x000fea0003800000 */
[----:B------:R-:W1:Y:S01]  /*0180*/  S2UR UR5, SR_CgaCtaId ;  /* 0x00000000000579c3 */ /* 0x000e620000008800 */
[----:B------:R-:W-:-:S07]  /*0190*/  UMOV UR4, 0x400 ;  /* 0x0000040000047882 */ /* 0x000fce0000000000 */
[----:B------:R-:W2:Y:S01]  /*01a0*/  LDC.64 R2, c[0x0][0x388] ;  /* 0x0000e200ff027b82 */ /* 0x000ea20000000a00 */
[----:B-1----:R-:W-:Y:S01]  /*01b0*/  ULEA UR6, UR5, UR4, 0x18 ;  /* 0x0000000405067291 */ /* 0x002fe2000f8ec0ff */
[----:B------:R-:W1:Y:S08]  /*01c0*/  LDCU.64 UR4, c[0x0][0x388] ;  /* 0x00007100ff0477ac */ /* 0x000e700008000a00 */
[----:B------:R-:W2:Y:S04]  /*01d0*/  LDS.128 R8, [UR6] ;  /* 0x00000006ff087984 */ /* 0x000ea80008000c00 */
[----:B------:R-:W3:Y:S04]  /*01e0*/  LDS.128 R12, [UR6+0x10] ;  /* 0x00001006ff0c7984 */ /* 0x000ee80008000c00 */
[----:B------:R-:W4:Y:S01]  /*01f0*/  LDS.64 R6, [UR6+0x20] ;  /* 0x00002006ff067984 */ /* 0x000f220008000a00 */
[----:B-1----:R-:W-:-:S04]  /*0200*/  UIADD3 UR4, UP0, UPT, UR4, 0x4, URZ ;  /* 0x0000000404047890 */ /* 0x002fc8000ff1e0ff */
[----:B------:R-:W-:Y:S02]  /*0210*/  UIADD3.X UR5, UPT, UPT, URZ, UR5, URZ, UP0, !UPT ;  /* 0x00000005ff057290 */ /* 0x000fe400087fe4ff */
[----:B------:R-:W-:-:S04]  /*0220*/  IMAD.U32 R4, RZ, RZ, UR4 ;  /* 0x00000004ff047e24 */ /* 0x000fc8000f8e00ff */
[----:B0-----:R-:W-:Y:S01]  /*0230*/  IMAD.U32 R5, RZ, RZ, UR5 ;  /* 0x00000005ff057e24 */ /* 0x001fe2000f8e00ff */
[----:B--2---:R-:W-:Y:S04]  /*0240*/  REDG.E.ADD.STRONG.GPU desc[UR8][R2.64], R8 ;  /* 0x000000080200798e */ /* 0x004fe8000c12e108 */
[----:B------:R-:W-:Y:S04]  /*0250*/  REDG.E.ADD.STRONG.GPU desc[UR8][R4.64], R9 ;  /* 0x000000090400798e */ /* 0x000fe8000c12e108 */
[----:B------:R-:W-:Y:S04]  /*0260*/  REDG.E.ADD.STRONG.GPU desc[UR8][R4.64+0x4], R10 ;  /* 0x0000040a0400798e */ /* 0x000fe8000c12e108 */
[----:B------:R-:W-:Y:S04]  /*0270*/  REDG.E.ADD.STRONG.GPU desc[UR8][R4.64+0x8], R11 ;  /* 0x0000080b0400798e */ /* 0x000fe8000c12e108 */
[----:B---3--:R-:W-:Y:S04]  /*0280*/  REDG.E.ADD.STRONG.GPU desc[UR8][R4.64+0xc], R12 ;  /* 0x00000c0c0400798e */ /* 0x008fe8000c12e108 */
[----:B------:R-:W-:Y:S04]  /*0290*/  REDG.E.ADD.STRONG.GPU desc[UR8][R4.64+0x10], R13 ;  /* 0x0000100d0400798e */ /* 0x000fe8000c12e108 */
[----:B------:R-:W-:Y:S04]  /*02a0*/  REDG.E.ADD.STRONG.GPU desc[UR8][R4.64+0x14], R14 ;  /* 0x0000140e0400798e */ /* 0x000fe8000c12e108 */
[----:B------:R-:W-:Y:S04]  /*02b0*/  REDG.E.ADD.STRONG.GPU desc[UR8][R4.64+0x18], R15 ;  /* 0x0000180f0400798e */ /* 0x000fe8000c12e108 */
[----:B----4-:R-:W-:Y:S04]  /*02c0*/  REDG.E.ADD.STRONG.GPU desc[UR8][R4.64+0x1c], R6 ;  /* 0x00001c060400798e */ /* 0x010fe8000c12e108 */
[----:B------:R-:W-:Y:S01]  /*02d0*/  REDG.E.ADD.STRONG.GPU desc[UR8][R4.64+0x20], R7 ;  /* 0x000020070400798e */ /* 0x000fe2000c12e108 */
[----:B------:R-:W-:Y:S05]  /*02e0*/  EXIT ;  /* 0x000000000000794d */ /* 0x000fea0003800000 */
.L_x_7:
        /* <DEDUP_REMOVED lines=9> */
.L_x_10:


//--------------------- .text._Z11part_a_cudaPiS_i --------------------------
	.section	.text._Z11part_a_cudaPiS_i,"ax",@progbits
	.align	128
        .global         _Z11part_a_cudaPiS_i
        .type           _Z11part_a_cudaPiS_i,@function
        .size           _Z11part_a_cudaPiS_i,(.L_x_11 - _Z11part_a_cudaPiS_i)
        .other          _Z11part_a_cudaPiS_i,@"STO_CUDA_ENTRY STV_DEFAULT"
_Z11part_a_cudaPiS_i:
.text._Z11part_a_cudaPiS_i:
[----:B------:R-:W-:Y:S01]  /*0000*/  LDC R1, c[0x0][0x37c] ;  /* 0x0000df00ff017b82 */ /* 0x000fe20000000800 */
[----:B------:R-:W0:Y:S01]  /*0010*/  S2R R5, SR_TID.X ;  /* 0x0000000000057919 */ /* 0x000e220000002100 */
[----:B------:R-:W1:Y:S01]  /*0020*/  LDCU UR4, c[0x0][0x390] ;  /* 0x00007200ff0477ac */ /* 0x000e620008000800 */
[----:B------:R-:W0:Y:S02]  /*0030*/  S2R R0, SR_CTAID.X ;  /* 0x0000000000007919 */ /* 0x000e240000002500 */
[----:B0-----:R-:W-:-:S04]  /*0040*/  LEA R5, R0, R5, 0x6 ;  /* 0x0000000500057211 */ /* 0x001fc800078e30ff */
[----:B-1----:R-:W-:-:S13]  /*0050*/  ISETP.GE.AND P0, PT, R5, UR4, PT ;  /* 0x0000000405007c0c */ /* 0x002fda000bf06270 */
[----:B------:R-:W-:Y:S05]  /*0060*/  @P0 EXIT ;  /* 0x000000000000094d */ /* 0x000fea0003800000 */
[----:B------:R-:W0:Y:S01]  /*0070*/  LDC.64 R2, c[0x0][0x380] ;  /* 0x0000e000ff027b82 */ /* 0x000e220000000a00 */
[----:B------:R-:W1:Y:S01]  /*0080*/  LDCU.64 UR4, c[0x0][0x358] ;  /* 0x00006b00ff0477ac */ /* 0x000e620008000a00 */
[----:B0-----:R-:W-:-:S06]  /*0090*/  IMAD.WIDE R2, R5, 0x4, R2 ;  /* 0x0000000405027825 */ /* 0x001fcc00078e0202 */
[----:B------:R-:W0:Y:S01]  /*00a0*/  LDC.64 R4, c[0x0][0x388] ;  /* 0x0000e200ff047b82 */ /* 0x000e220000000a00 */
[----:B-1----:R-:W2:Y:S01]  /*00b0*/  LDG.E R2, desc[UR4][R2.64] ;  /* 0x0000000402027981 */ /* 0x002ea2000c1e1900 */
[----:B------:R-:W-:Y:S02]  /*00c0*/  HFMA2 R9, -RZ, RZ, 0, 5.9604644775390625e-08 ;  /* 0x00000001ff097431 */ /* 0x000fe400000001ff */
[----:B--2---:R-:W-:-:S05]  /*00d0*/  IMAD.HI R0, R2, 0x51eb851f, RZ ;  /* 0x51eb851f02007827 */ /* 0x004fca00078e02ff */
[----:B------:R-:W-:-:S04]  /*00e0*/  SHF.R.U32.HI R7, RZ, 0x1f, R0 ;  /* 0x0000001fff077819 */ /* 0x000fc80000011600 */
[----:B------:R-:W-:-:S05]  /*00f0*/  LEA.HI.SX32 R7, R0, R7, 0x1b ;  /* 0x0000000700077211 */ /* 0x000fca00078fdaff */
[----:B0-----:R-:W-:-:S05]  /*0100*/  IMAD.WIDE R4, R7, 0x4, R4 ;  /* 0x0000000407047825 */ /* 0x001fca00078e0204 */
[----:B------:R-:W-:Y:S01]  /*0110*/  REDG.E.ADD.STRONG.GPU desc[UR4][R4.64], R9 ;  /* 0x000000090400798e */ /* 0x000fe2000c12e104 */
[----:B------:R-:W-:Y:S05]  /*0120*/  EXIT ;  /* 0x000000000000794d */ /* 0x000fea0003800000 */
.L_x_8:
        /* <DEDUP_REMOVED lines=13> */
.L_x_11:


//--------------------- .nv.shared.reserved.0     --------------------------
	.section	.nv.shared.reserved.0,"aw",@nobits
	.weak		__nv_reservedSMEM_offset_0_alias
	.size		__nv_reservedSMEM_offset_0_alias, 0, 64
	.other		__nv_reservedSMEM_offset_0_alias,@"STO_CUDA_RESERVED_SHARED STV_DEFAULT"
__nv_reservedSMEM_offset_0_alias:
	.zero		0
	.zero		64


//--------------------- .nv.shared._Z11part_b_cudaPiS_i --------------------------
	.section	.nv.shared._Z11part_b_cudaPiS_i,"aw",@nobits
	.sectionflags	@""
	.align	4
.nv.shared._Z11part_b_cudaPiS_i:
	.zero		1064


//--------------------- .nv.constant0._Z11part_c_cudaPiS_ --------------------------
	.section	.nv.constant0._Z11part_c_cudaPiS_,"a",@progbits
	.sectionflags	@""
	.align	4
.nv.constant0._Z11part_c_cudaPiS_:
	.zero		912


//--------------------- .nv.constant0._Z11part_b_cudaPiS_i --------------------------
	.section	.nv.constant0._Z11part_b_cudaPiS_i,"a",@progbits
	.sectionflags	@""
	.align	4
.nv.constant0._Z11part_b_cudaPiS_i:
	.zero		916


//--------------------- .nv.constant0._Z11part_a_cudaPiS_i --------------------------
	.section	.nv.constant0._Z11part_a_cudaPiS_i,"a",@progbits
	.sectionflags	@""
	.align	4
.nv.constant0._Z11part_a_cudaPiS_i:
	.zero		916


//--------------------- SYMBOLS --------------------------

	.type		.nv.reservedSmem.offset0,@object
	.size		.nv.reservedSmem.offset0,0x4
	.type		.nv.reservedSmem.cap,@object
	.size		.nv.reservedSmem.cap,0x4
